//
// Generated by NVIDIA NVVM Compiler
//
// Compiler Build ID: CL-36424714
// Cuda compilation tools, release 13.0, V13.0.88
// Based on NVVM 20.0.0
//

.version 9.0
.target sm_100
.address_size 64

	// .globl	_Z6kernelv
.extern .func  (.param .b32 func_retval0) vprintf
(
	.param .b64 vprintf_param_0,
	.param .b64 vprintf_param_1
)
;
.global .align 1 .b8 $str[22] = {72, 101, 108, 108, 111, 32, 102, 114, 111, 109, 32, 116, 104, 114, 101, 97, 100, 32, 37, 100, 10};

.visible .entry _Z6kernelv()
{
	.local .align 8 .b8 	__local_depot0[8];
	.reg .b64 	%SP;
	.reg .b64 	%SPL;
	.reg .b32 	%r<4>;
	.reg .b64 	%rd<5>;

	mov.u64 	%SPL, __local_depot0;
	cvta.local.u64 	%SP, %SPL;
	add.u64 	%rd1, %SP, 0;
	add.u64 	%rd2, %SPL, 0;
	mov.u32 	%r1, %tid.x;
	st.local.u32 	[%rd2], %r1;
	mov.u64 	%rd3, $str;
	cvta.global.u64 	%rd4, %rd3;
	{ // callseq 0, 0
	.param .b64 param0;
	st.param.b64 	[param0], %rd4;
	.param .b64 param1;
	st.param.b64 	[param1], %rd1;
	.param .b32 retval0;
	call.uni (retval0), 
	vprintf, 
	(
	param0, 
	param1
	);
	ld.param.b32 	%r2, [retval0];
	} // callseq 0
	ret;

}


// ===== COMPILED SASS (sm_100) =====

	.target	sm_100

	.elftype	@"ET_EXEC"


//--------------------- .note.nv.tkinfo           --------------------------
	.section	.note.nv.tkinfo,"",@"SHT_NOTE"
	.sectionflags	@"SHF_NOTE_NV_TKINFO"
	.tkinfo
        /*0018*/ 	.word	0x00000002
        /*0030*/ 	.string	""
        /*0030*/ 	.string	"ptxas"
        /*0030*/ 	.string	"Cuda compilation tools, release 13.0, V13.0.88"
        /*0030*/ 	.string	"Build cuda_13.0.r13.0/compiler.36424714_0"
        /*0030*/ 	.string	"-arch sm_100 -m 64 "



//--------------------- .note.nv.cuinfo           --------------------------
	.section	.note.nv.cuinfo,"",@"SHT_NOTE"
	.sectionflags	@"SHF_NOTE_NV_CUINFO"
        /*0018*/ 	.short	0x0002
        /*001a*/ 	.short	0x0064
        /*001c*/ 	.short	0x0082
	.zero		2


//--------------------- .nv.info                  --------------------------
	.section	.nv.info,"",@"SHT_CUDA_INFO"
	.align	4


	//----- nvinfo : EIATTR_REGCOUNT
	.align		4
        /*0000*/ 	.byte	0x04, 0x2f
        /*0002*/ 	.short	(.L_2 - .L_1)
	.align		4
.L_1:
        /*0004*/ 	.word	index@(_Z6kernelv)
        /*0008*/ 	.word	0x00000018


	//----- nvinfo : EIATTR_FRAME_SIZE
	.align		4
.L_2:
        /*000c*/ 	.byte	0x04, 0x11
        /*000e*/ 	.short	(.L_4 - .L_3)
	.align		4
.L_3:
        /*0010*/ 	.word	index@(_Z6kernelv)
        /*0014*/ 	.word	0x00000008


	//----- nvinfo : EIATTR_MIN_STACK_SIZE
	.align		4
.L_4:
        /*0018*/ 	.byte	0x04, 0x12
        /*001a*/ 	.short	(.L_6 - .L_5)
	.align		4
.L_5:
        /*001c*/ 	.word	index@(_Z6kernelv)
        /*0020*/ 	.word	0x00000008
.L_6:


//--------------------- .nv.compat                --------------------------
	.section	.nv.compat,"",@"SHT_CUDA_COMPAT_INFO"
	.align	4
        /*0000*/ 	.byte	0x02, 0x09, 0x00, 0x00, 0x02, 0x02, 0x01, 0x00, 0x02, 0x05, 0x05, 0x00, 0x03, 0x07, 0x01, 0x01
        /*0010*/ 	.byte	0x02, 0x03, 0x00, 0x00, 0x02, 0x06, 0x01, 0x00, 0x04, 0x0b, 0x08, 0x00, 0x09, 0x00, 0x00, 0x00
        /*0020*/ 	.byte	0x00, 0x00, 0x00, 0x00


//--------------------- .nv.info._Z6kernelv       --------------------------
	.section	.nv.info._Z6kernelv,"",@"SHT_CUDA_INFO"
	.sectionflags	@""
	.align	4


	//----- nvinfo : EIATTR_CUDA_API_VERSION
	.align		4
        /*0000*/ 	.byte	0x04, 0x37
        /*0002*/ 	.short	(.L_8 - .L_7)
.L_7:
        /*0004*/ 	.word	0x00000082


	//----- nvinfo : EIATTR_SPARSE_MMA_MASK
	.align		4
.L_8:
        /*0008*/ 	.byte	0x03, 0x50
        /*000a*/ 	.short	0x0000


	//----- nvinfo : EIATTR_MAXREG_COUNT
	.align		4
        /*000c*/ 	.byte	0x03, 0x1b
        /*000e*/ 	.short	0x00ff


	//----- nvinfo : EIATTR_EXTERNS
	.align		4
        /*0010*/ 	.byte	0x04, 0x0f
        /*0012*/ 	.short	(.L_10 - .L_9)


	//   ....[0]....
	.align		4
.L_9:
        /*0014*/ 	.word	index@(vprintf)


	//----- nvinfo : EIATTR_MERCURY_ISA_VERSION
	.align		4
.L_10:
        /*0018*/ 	.byte	0x03, 0x5f
        /*001a*/ 	.short	0x0101


	//----- nvinfo : EIATTR_VRC_CTA_INIT_COUNT
	.align		4
        /*001c*/ 	.byte	0x02, 0x4a
	.zero		1
	.zero		1


	//----- nvinfo : EIATTR_SYSCALL_OFFSETS
	.align		4
        /*0020*/ 	.byte	0x04, 0x46
        /*0022*/ 	.short	(.L_12 - .L_11)


	//   ....[0]....
.L_11:
        /*0024*/ 	.word	0x000000e0


	//----- nvinfo : EIATTR_EXIT_INSTR_OFFSETS
	.align		4
.L_12:
        /*0028*/ 	.byte	0x04, 0x1c
        /*002a*/ 	.short	(.L_14 - .L_13)


	//   ....[0]....
.L_13:
        /*002c*/ 	.word	0x000000f0


	//----- nvinfo : EIATTR_SW_WAR
	.align		4
.L_14:
        /*0030*/ 	.byte	0x04, 0x36
        /*0032*/ 	.short	(.L_16 - .L_15)
.L_15:
        /*0034*/ 	.word	0x00000008
.L_16:


//--------------------- .nv.callgraph             --------------------------
	.section	.nv.callgraph,"",@"SHT_CUDA_CALLGRAPH"
	.align	4
	.sectionentsize	8
	.align		4
        /*0000*/ 	.word	0x00000000
	.align		4
        /*0004*/ 	.word	0xffffffff
	.align		4
        /*0008*/ 	.word	index@(_Z6kernelv)
	.align		4
        /*000c*/ 	.word	index@(vprintf)
	.align		4
        /*0010*/ 	.word	0x00000000
	.align		4
        /*0014*/ 	.word	0xfffffffe
	.align		4
        /*0018*/ 	.word	0x00000000
	.align		4
        /*001c*/ 	.word	0xfffffffd
	.align		4
        /*0020*/ 	.word	0x00000000
	.align		4
        /*0024*/ 	.word	0xfffffffc


//--------------------- .nv.constant4             --------------------------
	.section	.nv.constant4,"a",@progbits
	.align	8
	.align		8
.nv.constant4:
        /*0000*/ 	.dword	vprintf
	.align		8
        /*0008*/ 	.dword	$str


//--------------------- .text._Z6kernelv          --------------------------
	.section	.text._Z6kernelv,"ax",@progbits
	.align	128
        .global         _Z6kernelv
        .type           _Z6kernelv,@function
        .size           _Z6kernelv,(.L_x_2 - _Z6kernelv)
        .other          _Z6kernelv,@"STO_CUDA_ENTRY STV_DEFAULT"
_Z6kernelv:
.text._Z6kernelv:
[----:B------:R-:W0:Y:S01]  /*0000*/  LDC R1, c[0x0][0x37c] ;  /* 0x0000df00ff017b82 */ /* 0x000e220000000800 */
[----:B------:R-:W1:Y:S01]  /*0010*/  S2R R8, SR_TID.X ;  /* 0x0000000000087919 */ /* 0x000e620000002100 */
[----:B0-----:R-:W-:Y:S01]  /*0020*/  VIADD R1, R1, 0xfffffff8 ;  /* 0xfffffff801017836 */ /* 0x001fe20000000000 */
[----:B------:R-:W-:Y:S01]  /*0030*/  MOV R0, 0x0 ;  /* 0x0000000000007802 */ /* 0x000fe20000000f00 */
[----:B------:R-:W0:Y:S04]  /*0040*/  LDCU UR4, c[0x0][0x2f8] ;  /* 0x00005f00ff0477ac */ /* 0x000e280008000800 */
[----:B------:R2:W3:Y:S01]  /*0050*/  LDC.64 R2, c[0x4][R0] ;  /* 0x0100000000027b82 */ /* 0x0004e20000000a00 */
[----:B------:R-:W4:Y:S01]  /*0060*/  LDCU.64 UR6, c[0x4][0x8] ;  /* 0x01000100ff0677ac */ /* 0x000f220008000a00 */
[----:B------:R-:W5:Y:S01]  /*0070*/  LDCU UR5, c[0x0][0x2fc] ;  /* 0x00005f80ff0577ac */ /* 0x000f620008000800 */
[----:B0-----:R-:W-:Y:S01]  /*0080*/  IADD3 R6, P0, PT, R1, UR4, RZ ;  /* 0x0000000401067c10 */ /* 0x001fe2000ff1e0ff */
[----:B----4-:R-:W-:Y:S01]  /*0090*/  IMAD.U32 R4, RZ, RZ, UR6 ;  /* 0x00000006ff047e24 */ /* 0x010fe2000f8e00ff */
[----:B------:R-:W-:-:S03]  /*00a0*/  MOV R5, UR7 ;  /* 0x0000000700057c02 */ /* 0x000fc60008000f00 */
[----:B-----5:R-:W-:Y:S01]  /*00b0*/  IMAD.X R7, RZ, RZ, UR5, P0 ;  /* 0x00000005ff077e24 */ /* 0x020fe200080e06ff */
[----:B-1----:R2:W-:Y:S07]  /*00c0*/  STL [R1], R8 ;  /* 0x0000000801007387 */ /* 0x0025ee0000100800 */
[----:B------:R-:W-:-:S07]  /*00d0*/  LEPC R20, `(.L_x_0) ;  /* 0x000000001014794e */ /* 0x000fce0000000000 */
[----:B--23--:R-:W-:Y:S05]  /*00e0*/  CALL.ABS.NOINC R2 ;  /* 0x0000000002007343 */ /* 0x00cfea0003c00000 */
.L_x_0:
[----:B------:R-:W-:Y:S05]  /*00f0*/  EXIT ;  /* 0x000000000000794d */ /* 0x000fea0003800000 */
.L_x_1:
[----:B------:R-:W-:-:S00]  /*0100*/  BRA `(.L_x_1) ;  /* 0xfffffffc00fc7947 */ /* 0x000fc0000383ffff */
[----:B------:R-:W-:-:S00]  /*0110*/  NOP ;  /* 0x0000000000007918 */ /* 0x000fc00000000000 */
        /* <DEDUP_REMOVED lines=14> */
.L_x_2:


//--------------------- .nv.global.init           --------------------------
	.section	.nv.global.init,"aw",@progbits
.nv.global.init:
	.type		$str,@object
	.size		$str,(.L_0 - $str)
$str:
        /*0000*/ 	.byte	0x48, 0x65, 0x6c, 0x6c, 0x6f, 0x20, 0x66, 0x72, 0x6f, 0x6d, 0x20, 0x74, 0x68, 0x72, 0x65, 0x61
        /*0010*/ 	.byte	0x64, 0x20, 0x25, 0x64, 0x0a, 0x00
.L_0:


//--------------------- .nv.shared.reserved.0     --------------------------
	.section	.nv.shared.reserved.0,"aw",@nobits
	.weak		__nv_reservedSMEM_offset_0_alias
	.size		__nv_reservedSMEM_offset_0_alias, 0, 64
	.other		__nv_reservedSMEM_offset_0_alias,@"STO_CUDA_RESERVED_SHARED STV_DEFAULT"
__nv_reservedSMEM_offset_0_alias:
	.zero		0
	.zero		64


//--------------------- .nv.constant0._Z6kernelv  --------------------------
	.section	.nv.constant0._Z6kernelv,"a",@progbits
	.sectionflags	@""
	.align	4
.nv.constant0._Z6kernelv:
	.zero		896


//--------------------- SYMBOLS --------------------------

	.type		.nv.reservedSmem.offset0,@object
	.size		.nv.reservedSmem.offset0,0x4
	.type		vprintf,@function
